//
// Generated by NVIDIA NVVM Compiler
//
// Compiler Build ID: CL-36424714
// Cuda compilation tools, release 13.0, V13.0.88
// Based on NVVM 20.0.0
//

.version 9.0
.target sm_100
.address_size 64

	// .globl	_Z5hellov
.extern .func  (.param .b32 func_retval0) vprintf
(
	.param .b64 vprintf_param_0,
	.param .b64 vprintf_param_1
)
;
.global .align 1 .b8 $str[38] = {79, 105, 32, 109, 117, 110, 100, 111, 33, 32, 68, 101, 32, 116, 104, 114, 101, 97, 100, 58, 32, 37, 100, 32, 68, 101, 58, 32, 98, 108, 111, 99, 111, 32, 37, 100, 10};

.visible .entry _Z5hellov()
{
	.local .align 8 .b8 	__local_depot0[8];
	.reg .b64 	%SP;
	.reg .b64 	%SPL;
	.reg .b32 	%r<5>;
	.reg .b64 	%rd<5>;

	mov.u64 	%SPL, __local_depot0;
	cvta.local.u64 	%SP, %SPL;
	add.u64 	%rd1, %SP, 0;
	add.u64 	%rd2, %SPL, 0;
	mov.u32 	%r1, %tid.x;
	mov.u32 	%r2, %ctaid.x;
	st.local.v2.u32 	[%rd2], {%r1, %r2};
	mov.u64 	%rd3, $str;
	cvta.global.u64 	%rd4, %rd3;
	{ // callseq 0, 0
	.param .b64 param0;
	st.param.b64 	[param0], %rd4;
	.param .b64 param1;
	st.param.b64 	[param1], %rd1;
	.param .b32 retval0;
	call.uni (retval0), 
	vprintf, 
	(
	param0, 
	param1
	);
	ld.param.b32 	%r3, [retval0];
	} // callseq 0
	ret;

}


// ===== COMPILED SASS (sm_100) =====

	.target	sm_100

	.elftype	@"ET_EXEC"


//--------------------- .note.nv.tkinfo           --------------------------
	.section	.note.nv.tkinfo,"",@"SHT_NOTE"
	.sectionflags	@"SHF_NOTE_NV_TKINFO"
	.tkinfo
        /*0018*/ 	.word	0x00000002
        /*0030*/ 	.string	""
        /*0030*/ 	.string	"ptxas"
        /*0030*/ 	.string	"Cuda compilation tools, release 13.0, V13.0.88"
        /*0030*/ 	.string	"Build cuda_13.0.r13.0/compiler.36424714_0"
        /*0030*/ 	.string	"-arch sm_100 -m 64 "



//--------------------- .note.nv.cuinfo           --------------------------
	.section	.note.nv.cuinfo,"",@"SHT_NOTE"
	.sectionflags	@"SHF_NOTE_NV_CUINFO"
        /*0018*/ 	.short	0x0002
        /*001a*/ 	.short	0x0064
        /*001c*/ 	.short	0x0082
	.zero		2


//--------------------- .nv.info                  --------------------------
	.section	.nv.info,"",@"SHT_CUDA_INFO"
	.align	4


	//----- nvinfo : EIATTR_REGCOUNT
	.align		4
        /*0000*/ 	.byte	0x04, 0x2f
        /*0002*/ 	.short	(.L_2 - .L_1)
	.align		4
.L_1:
        /*0004*/ 	.word	index@(_Z5hellov)
        /*0008*/ 	.word	0x00000018


	//----- nvinfo : EIATTR_FRAME_SIZE
	.align		4
.L_2:
        /*000c*/ 	.byte	0x04, 0x11
        /*000e*/ 	.short	(.L_4 - .L_3)
	.align		4
.L_3:
        /*0010*/ 	.word	index@(_Z5hellov)
        /*0014*/ 	.word	0x00000008


	//----- nvinfo : EIATTR_MIN_STACK_SIZE
	.align		4
.L_4:
        /*0018*/ 	.byte	0x04, 0x12
        /*001a*/ 	.short	(.L_6 - .L_5)
	.align		4
.L_5:
        /*001c*/ 	.word	index@(_Z5hellov)
        /*0020*/ 	.word	0x00000008
.L_6:


//--------------------- .nv.compat                --------------------------
	.section	.nv.compat,"",@"SHT_CUDA_COMPAT_INFO"
	.align	4
        /*0000*/ 	.byte	0x02, 0x09, 0x00, 0x00, 0x02, 0x02, 0x01, 0x00, 0x02, 0x05, 0x05, 0x00, 0x03, 0x07, 0x01, 0x01
        /*0010*/ 	.byte	0x02, 0x03, 0x00, 0x00, 0x02, 0x06, 0x01, 0x00, 0x04, 0x0b, 0x08, 0x00, 0x09, 0x00, 0x00, 0x00
        /*0020*/ 	.byte	0x00, 0x00, 0x00, 0x00


//--------------------- .nv.info._Z5hellov        --------------------------
	.section	.nv.info._Z5hellov,"",@"SHT_CUDA_INFO"
	.sectionflags	@""
	.align	4


	//----- nvinfo : EIATTR_CUDA_API_VERSION
	.align		4
        /*0000*/ 	.byte	0x04, 0x37
        /*0002*/ 	.short	(.L_8 - .L_7)
.L_7:
        /*0004*/ 	.word	0x00000082


	//----- nvinfo : EIATTR_SPARSE_MMA_MASK
	.align		4
.L_8:
        /*0008*/ 	.byte	0x03, 0x50
        /*000a*/ 	.short	0x0000


	//----- nvinfo : EIATTR_MAXREG_COUNT
	.align		4
        /*000c*/ 	.byte	0x03, 0x1b
        /*000e*/ 	.short	0x00ff


	//----- nvinfo : EIATTR_EXTERNS
	.align		4
        /*0010*/ 	.byte	0x04, 0x0f
        /*0012*/ 	.short	(.L_10 - .L_9)


	//   ....[0]....
	.align		4
.L_9:
        /*0014*/ 	.word	index@(vprintf)


	//----- nvinfo : EIATTR_MERCURY_ISA_VERSION
	.align		4
.L_10:
        /*0018*/ 	.byte	0x03, 0x5f
        /*001a*/ 	.short	0x0101


	//----- nvinfo : EIATTR_VRC_CTA_INIT_COUNT
	.align		4
        /*001c*/ 	.byte	0x02, 0x4a
	.zero		1
	.zero		1


	//----- nvinfo : EIATTR_SYSCALL_OFFSETS
	.align		4
        /*0020*/ 	.byte	0x04, 0x46
        /*0022*/ 	.short	(.L_12 - .L_11)


	//   ....[0]....
.L_11:
        /*0024*/ 	.word	0x000000f0


	//----- nvinfo : EIATTR_EXIT_INSTR_OFFSETS
	.align		4
.L_12:
        /*0028*/ 	.byte	0x04, 0x1c
        /*002a*/ 	.short	(.L_14 - .L_13)


	//   ....[0]....
.L_13:
        /*002c*/ 	.word	0x00000100


	//----- nvinfo : EIATTR_SW_WAR
	.align		4
.L_14:
        /*0030*/ 	.byte	0x04, 0x36
        /*0032*/ 	.short	(.L_16 - .L_15)
.L_15:
        /*0034*/ 	.word	0x00000008
.L_16:


//--------------------- .nv.callgraph             --------------------------
	.section	.nv.callgraph,"",@"SHT_CUDA_CALLGRAPH"
	.align	4
	.sectionentsize	8
	.align		4
        /*0000*/ 	.word	0x00000000
	.align		4
        /*0004*/ 	.word	0xffffffff
	.align		4
        /*0008*/ 	.word	index@(_Z5hellov)
	.align		4
        /*000c*/ 	.word	index@(vprintf)
	.align		4
        /*0010*/ 	.word	0x00000000
	.align		4
        /*0014*/ 	.word	0xfffffffe
	.align		4
        /*0018*/ 	.word	0x00000000
	.align		4
        /*001c*/ 	.word	0xfffffffd
	.align		4
        /*0020*/ 	.word	0x00000000
	.align		4
        /*0024*/ 	.word	0xfffffffc


//--------------------- .nv.constant4             --------------------------
	.section	.nv.constant4,"a",@progbits
	.align	8
	.align		8
.nv.constant4:
        /*0000*/ 	.dword	vprintf
	.align		8
        /*0008*/ 	.dword	$str


//--------------------- .text._Z5hellov           --------------------------
	.section	.text._Z5hellov,"ax",@progbits
	.align	128
        .global         _Z5hellov
        .type           _Z5hellov,@function
        .size           _Z5hellov,(.L_x_2 - _Z5hellov)
        .other          _Z5hellov,@"STO_CUDA_ENTRY STV_DEFAULT"
_Z5hellov:
.text._Z5hellov:
[----:B------:R-:W0:Y:S01]  /*0000*/  LDC R1, c[0x0][0x37c] ;  /* 0x0000df00ff017b82 */ /* 0x000e220000000800 */
[----:B------:R-:W1:Y:S01]  /*0010*/  S2R R8, SR_TID.X ;  /* 0x0000000000087919 */ /* 0x000e620000002100 */
[----:B0-----:R-:W-:Y:S01]  /*0020*/  VIADD R1, R1, 0xfffffff8 ;  /* 0xfffffff801017836 */ /* 0x001fe20000000000 */
[----:B------:R-:W-:Y:S01]  /*0030*/  MOV R0, 0x0 ;  /* 0x0000000000007802 */ /* 0x000fe20000000f00 */
[----:B------:R-:W0:Y:S01]  /*0040*/  LDCU UR4, c[0x0][0x2f8] ;  /* 0x00005f00ff0477ac */ /* 0x000e220008000800 */
[----:B------:R-:W1:Y:S03]  /*0050*/  S2R R9, SR_CTAID.X ;  /* 0x0000000000097919 */ /* 0x000e660000002500 */
[----:B------:R2:W3:Y:S01]  /*0060*/  LDC.64 R2, c[0x4][R0] ;  /* 0x0100000000027b82 */ /* 0x0004e20000000a00 */
[----:B------:R-:W4:Y:S01]  /*0070*/  LDCU.64 UR6, c[0x4][0x8] ;  /* 0x01000100ff0677ac */ /* 0x000f220008000a00 */
[----:B------:R-:W5:Y:S01]  /*0080*/  LDCU UR5, c[0x0][0x2fc] ;  /* 0x00005f80ff0577ac */ /* 0x000f620008000800 */
[----:B0-----:R-:W-:Y:S01]  /*0090*/  IADD3 R6, P0, PT, R1, UR4, RZ ;  /* 0x0000000401067c10 */ /* 0x001fe2000ff1e0ff */
[----:B----4-:R-:W-:Y:S01]  /*00a0*/  IMAD.U32 R4, RZ, RZ, UR6 ;  /* 0x00000006ff047e24 */ /* 0x010fe2000f8e00ff */
[----:B------:R-:W-:-:S03]  /*00b0*/  MOV R5, UR7 ;  /* 0x0000000700057c02 */ /* 0x000fc60008000f00 */
[----:B-----5:R-:W-:Y:S01]  /*00c0*/  IMAD.X R7, RZ, RZ, UR5, P0 ;  /* 0x00000005ff077e24 */ /* 0x020fe200080e06ff */
[----:B-1----:R2:W-:Y:S07]  /*00d0*/  STL.64 [R1], R8 ;  /* 0x0000000801007387 */ /* 0x0025ee0000100a00 */
[----:B------:R-:W-:-:S07]  /*00e0*/  LEPC R20, `(.L_x_0) ;  /* 0x000000001014794e */ /* 0x000fce0000000000 */
[----:B--23--:R-:W-:Y:S05]  /*00f0*/  CALL.ABS.NOINC R2 ;  /* 0x0000000002007343 */ /* 0x00cfea0003c00000 */
.L_x_0:
[----:B------:R-:W-:Y:S05]  /*0100*/  EXIT ;  /* 0x000000000000794d */ /* 0x000fea0003800000 */
.L_x_1:
[----:B------:R-:W-:-:S00]  /*0110*/  BRA `(.L_x_1) ;  /* 0xfffffffc00fc7947 */ /* 0x000fc0000383ffff */
[----:B------:R-:W-:-:S00]  /*0120*/  NOP ;  /* 0x0000000000007918 */ /* 0x000fc00000000000 */
        /* <DEDUP_REMOVED lines=13> */
.L_x_2:


//--------------------- .nv.global.init           --------------------------
	.section	.nv.global.init,"aw",@progbits
.nv.global.init:
	.type		$str,@object
	.size		$str,(.L_0 - $str)
$str:
        /*0000*/ 	.byte	0x4f, 0x69, 0x20, 0x6d, 0x75, 0x6e, 0x64, 0x6f, 0x21, 0x20, 0x44, 0x65, 0x20, 0x74, 0x68, 0x72
        /*0010*/ 	.byte	0x65, 0x61, 0x64, 0x3a, 0x20, 0x25, 0x64, 0x20, 0x44, 0x65, 0x3a, 0x20, 0x62, 0x6c, 0x6f, 0x63
        /*0020*/ 	.byte	0x6f, 0x20, 0x25, 0x64, 0x0a, 0x00
.L_0:


//--------------------- .nv.shared.reserved.0     --------------------------
	.section	.nv.shared.reserved.0,"aw",@nobits
	.weak		__nv_reservedSMEM_offset_0_alias
	.size		__nv_reservedSMEM_offset_0_alias, 0, 64
	.other		__nv_reservedSMEM_offset_0_alias,@"STO_CUDA_RESERVED_SHARED STV_DEFAULT"
__nv_reservedSMEM_offset_0_alias:
	.zero		0
	.zero		64


//--------------------- .nv.constant0._Z5hellov   --------------------------
	.section	.nv.constant0._Z5hellov,"a",@progbits
	.sectionflags	@""
	.align	4
.nv.constant0._Z5hellov:
	.zero		896


//--------------------- SYMBOLS --------------------------

	.type		.nv.reservedSmem.offset0,@object
	.size		.nv.reservedSmem.offset0,0x4
	.type		vprintf,@function
